//
// Generated by NVIDIA NVVM Compiler
//
// Compiler Build ID: CL-36424714
// Cuda compilation tools, release 13.0, V13.0.88
// Based on NVVM 20.0.0
//

.version 9.0
.target sm_100
.address_size 64

	// .globl	_Z47matrix_operations_with_shared_memory_and_tilingPiS_S_im
// _ZZ47matrix_operations_with_shared_memory_and_tilingPiS_S_imE10mat_shared has been demoted
// _ZZ47matrix_operations_with_shared_memory_and_tilingPiS_S_imE10mul_shared has been demoted

.visible .entry _Z47matrix_operations_with_shared_memory_and_tilingPiS_S_im(
	.param .u64 .ptr .align 1 _Z47matrix_operations_with_shared_memory_and_tilingPiS_S_im_param_0,
	.param .u64 .ptr .align 1 _Z47matrix_operations_with_shared_memory_and_tilingPiS_S_im_param_1,
	.param .u64 .ptr .align 1 _Z47matrix_operations_with_shared_memory_and_tilingPiS_S_im_param_2,
	.param .u32 _Z47matrix_operations_with_shared_memory_and_tilingPiS_S_im_param_3,
	.param .u64 _Z47matrix_operations_with_shared_memory_and_tilingPiS_S_im_param_4
)
{
	.reg .pred 	%p<12>;
	.reg .b32 	%r<164>;
	.reg .b64 	%rd<31>;
	// demoted variable
	.shared .align 4 .b8 _ZZ47matrix_operations_with_shared_memory_and_tilingPiS_S_imE10mat_shared[36];
	// demoted variable
	.shared .align 4 .b8 _ZZ47matrix_operations_with_shared_memory_and_tilingPiS_S_imE10mul_shared[36];
	ld.param.u64 	%rd4, [_Z47matrix_operations_with_shared_memory_and_tilingPiS_S_im_param_0];
	ld.param.u64 	%rd5, [_Z47matrix_operations_with_shared_memory_and_tilingPiS_S_im_param_1];
	ld.param.u64 	%rd3, [_Z47matrix_operations_with_shared_memory_and_tilingPiS_S_im_param_2];
	ld.param.u32 	%r63, [_Z47matrix_operations_with_shared_memory_and_tilingPiS_S_im_param_3];
	ld.param.u64 	%rd6, [_Z47matrix_operations_with_shared_memory_and_tilingPiS_S_im_param_4];
	cvta.to.global.u64 	%rd1, %rd5;
	cvta.to.global.u64 	%rd2, %rd4;
	mov.u32 	%r1, %tid.x;
	mov.u32 	%r2, %tid.y;
	mov.u32 	%r3, %ctaid.x;
	mov.u32 	%r4, %ctaid.y;
	shr.u64 	%rd7, %rd6, 2;
	cvt.u32.u64 	%r5, %rd7;
	setp.lt.s32 	%p2, %r63, 1;
	mov.b32 	%r163, 0;
	@%p2 bra 	$L__BB0_17;
	add.s32 	%r6, %r63, 2;
	mul.hi.u32 	%r67, %r6, -1431655765;
	shr.u32 	%r7, %r67, 1;
	max.u32 	%r68, %r1, %r2;
	setp.lt.u32 	%p1, %r68, %r63;
	mad.lo.s32 	%r69, %r4, 3, %r2;
	mul.lo.s32 	%r8, %r69, %r5;
	mul.lo.s32 	%r70, %r2, 12;
	mov.u32 	%r71, _ZZ47matrix_operations_with_shared_memory_and_tilingPiS_S_imE10mat_shared;
	add.s32 	%r9, %r71, %r70;
	shl.b32 	%r72, %r1, 2;
	add.s32 	%r10, %r9, %r72;
	mov.u32 	%r73, _ZZ47matrix_operations_with_shared_memory_and_tilingPiS_S_imE10mul_shared;
	add.s32 	%r12, %r73, %r72;
	add.s32 	%r11, %r12, %r70;
	and.b32  	%r13, %r7, 3;
	setp.lt.u32 	%p3, %r63, 10;
	mov.b32 	%r157, 0;
	mov.u32 	%r163, %r157;
	@%p3 bra 	$L__BB0_12;
	and.b32  	%r157, %r7, 1073741820;
	add.s32 	%r147, %r1, %r8;
	add.s32 	%r154, %r147, 9;
	add.s32 	%r75, %r2, 9;
	mad.lo.s32 	%r76, %r75, %r5, %r1;
	mul.lo.s32 	%r77, %r3, 3;
	add.s32 	%r153, %r76, %r77;
	add.s32 	%r152, %r147, 6;
	add.s32 	%r78, %r2, 6;
	mad.lo.s32 	%r79, %r78, %r5, %r1;
	add.s32 	%r151, %r79, %r77;
	add.s32 	%r150, %r147, 3;
	add.s32 	%r80, %r2, 3;
	mad.lo.s32 	%r81, %r80, %r5, %r1;
	add.s32 	%r149, %r81, %r77;
	and.b32  	%r84, %r7, 1073741820;
	neg.s32 	%r148, %r84;
	mad.lo.s32 	%r85, %r2, %r5, %r1;
	add.s32 	%r146, %r85, %r77;
	mov.b32 	%r163, 0;
	not.pred 	%p4, %p1;
$L__BB0_3:
	@%p4 bra 	$L__BB0_5;
	mul.wide.s32 	%rd8, %r147, 4;
	add.s64 	%rd9, %rd2, %rd8;
	ld.global.u32 	%r86, [%rd9];
	st.shared.u32 	[%r10], %r86;
	mul.wide.s32 	%rd10, %r146, 4;
	add.s64 	%rd11, %rd1, %rd10;
	ld.global.u32 	%r87, [%rd11];
	st.shared.u32 	[%r11], %r87;
$L__BB0_5:
	bar.sync 	0;
	ld.shared.u32 	%r88, [%r9];
	ld.shared.u32 	%r89, [%r12];
	mad.lo.s32 	%r90, %r89, %r88, %r163;
	ld.shared.u32 	%r91, [%r9+4];
	ld.shared.u32 	%r92, [%r12+12];
	mad.lo.s32 	%r93, %r92, %r91, %r90;
	ld.shared.u32 	%r94, [%r9+8];
	ld.shared.u32 	%r95, [%r12+24];
	mad.lo.s32 	%r34, %r95, %r94, %r93;
	bar.sync 	0;
	@%p4 bra 	$L__BB0_7;
	mul.wide.s32 	%rd12, %r150, 4;
	add.s64 	%rd13, %rd2, %rd12;
	ld.global.u32 	%r96, [%rd13];
	st.shared.u32 	[%r10], %r96;
	mul.wide.s32 	%rd14, %r149, 4;
	add.s64 	%rd15, %rd1, %rd14;
	ld.global.u32 	%r97, [%rd15];
	st.shared.u32 	[%r11], %r97;
$L__BB0_7:
	bar.sync 	0;
	ld.shared.u32 	%r98, [%r9];
	ld.shared.u32 	%r99, [%r12];
	mad.lo.s32 	%r100, %r99, %r98, %r34;
	ld.shared.u32 	%r101, [%r9+4];
	ld.shared.u32 	%r102, [%r12+12];
	mad.lo.s32 	%r103, %r102, %r101, %r100;
	ld.shared.u32 	%r104, [%r9+8];
	ld.shared.u32 	%r105, [%r12+24];
	mad.lo.s32 	%r35, %r105, %r104, %r103;
	bar.sync 	0;
	@%p4 bra 	$L__BB0_9;
	mul.wide.s32 	%rd16, %r152, 4;
	add.s64 	%rd17, %rd2, %rd16;
	ld.global.u32 	%r106, [%rd17];
	st.shared.u32 	[%r10], %r106;
	mul.wide.s32 	%rd18, %r151, 4;
	add.s64 	%rd19, %rd1, %rd18;
	ld.global.u32 	%r107, [%rd19];
	st.shared.u32 	[%r11], %r107;
$L__BB0_9:
	bar.sync 	0;
	ld.shared.u32 	%r108, [%r9];
	ld.shared.u32 	%r109, [%r12];
	mad.lo.s32 	%r110, %r109, %r108, %r35;
	ld.shared.u32 	%r111, [%r9+4];
	ld.shared.u32 	%r112, [%r12+12];
	mad.lo.s32 	%r113, %r112, %r111, %r110;
	ld.shared.u32 	%r114, [%r9+8];
	ld.shared.u32 	%r115, [%r12+24];
	mad.lo.s32 	%r36, %r115, %r114, %r113;
	bar.sync 	0;
	@%p4 bra 	$L__BB0_11;
	mul.wide.s32 	%rd20, %r154, 4;
	add.s64 	%rd21, %rd2, %rd20;
	ld.global.u32 	%r116, [%rd21];
	st.shared.u32 	[%r10], %r116;
	mul.wide.s32 	%rd22, %r153, 4;
	add.s64 	%rd23, %rd1, %rd22;
	ld.global.u32 	%r117, [%rd23];
	st.shared.u32 	[%r11], %r117;
$L__BB0_11:
	bar.sync 	0;
	ld.shared.u32 	%r118, [%r9];
	ld.shared.u32 	%r119, [%r12];
	mad.lo.s32 	%r120, %r119, %r118, %r36;
	ld.shared.u32 	%r121, [%r9+4];
	ld.shared.u32 	%r122, [%r12+12];
	mad.lo.s32 	%r123, %r122, %r121, %r120;
	ld.shared.u32 	%r124, [%r9+8];
	ld.shared.u32 	%r125, [%r12+24];
	mad.lo.s32 	%r163, %r125, %r124, %r123;
	bar.sync 	0;
	add.s32 	%r154, %r154, 12;
	mul.lo.s32 	%r126, %r5, 12;
	add.s32 	%r153, %r153, %r126;
	add.s32 	%r152, %r152, 12;
	add.s32 	%r151, %r151, %r126;
	add.s32 	%r150, %r150, 12;
	add.s32 	%r149, %r149, %r126;
	add.s32 	%r148, %r148, 4;
	add.s32 	%r147, %r147, 12;
	add.s32 	%r146, %r146, %r126;
	setp.ne.s32 	%p8, %r148, 0;
	@%p8 bra 	$L__BB0_3;
$L__BB0_12:
	setp.eq.s32 	%p9, %r13, 0;
	@%p9 bra 	$L__BB0_17;
	mul.lo.s32 	%r127, %r157, 3;
	add.s32 	%r128, %r2, %r127;
	mad.lo.s32 	%r129, %r128, %r5, %r1;
	mad.lo.s32 	%r161, %r3, 3, %r129;
	mul.lo.s32 	%r51, %r5, 3;
	add.s32 	%r130, %r1, %r8;
	add.s32 	%r160, %r130, %r127;
	neg.s32 	%r159, %r13;
	not.pred 	%p10, %p1;
$L__BB0_14:
	.pragma "nounroll";
	@%p10 bra 	$L__BB0_16;
	mul.wide.s32 	%rd24, %r160, 4;
	add.s64 	%rd25, %rd2, %rd24;
	ld.global.u32 	%r131, [%rd25];
	st.shared.u32 	[%r10], %r131;
	mul.wide.s32 	%rd26, %r161, 4;
	add.s64 	%rd27, %rd1, %rd26;
	ld.global.u32 	%r132, [%rd27];
	st.shared.u32 	[%r11], %r132;
$L__BB0_16:
	bar.sync 	0;
	ld.shared.u32 	%r133, [%r9];
	ld.shared.u32 	%r134, [%r12];
	mad.lo.s32 	%r135, %r134, %r133, %r163;
	ld.shared.u32 	%r136, [%r9+4];
	ld.shared.u32 	%r137, [%r12+12];
	mad.lo.s32 	%r138, %r137, %r136, %r135;
	ld.shared.u32 	%r139, [%r9+8];
	ld.shared.u32 	%r140, [%r12+24];
	mad.lo.s32 	%r163, %r140, %r139, %r138;
	bar.sync 	0;
	add.s32 	%r161, %r161, %r51;
	add.s32 	%r160, %r160, 3;
	add.s32 	%r159, %r159, 1;
	setp.ne.s32 	%p11, %r159, 0;
	@%p11 bra 	$L__BB0_14;
$L__BB0_17:
	cvta.to.global.u64 	%rd28, %rd3;
	mov.u32 	%r141, %ntid.x;
	mad.lo.s32 	%r142, %r3, %r141, %r1;
	mov.u32 	%r143, %ntid.y;
	mad.lo.s32 	%r144, %r4, %r143, %r2;
	mad.lo.s32 	%r145, %r144, %r5, %r142;
	mul.wide.s32 	%rd29, %r145, 4;
	add.s64 	%rd30, %rd28, %rd29;
	st.global.u32 	[%rd30], %r163;
	ret;

}


// ===== COMPILED SASS (sm_100) =====

	.target	sm_100

	.elftype	@"ET_EXEC"


//--------------------- .note.nv.tkinfo           --------------------------
	.section	.note.nv.tkinfo,"",@"SHT_NOTE"
	.sectionflags	@"SHF_NOTE_NV_TKINFO"
	.tkinfo
        /*0018*/ 	.word	0x00000002
        /*0030*/ 	.string	""
        /*0030*/ 	.string	"ptxas"
        /*0030*/ 	.string	"Cuda compilation tools, release 13.0, V13.0.88"
        /*0030*/ 	.string	"Build cuda_13.0.r13.0/compiler.36424714_0"
        /*0030*/ 	.string	"-arch sm_100 -m 64 "



//--------------------- .note.nv.cuinfo           --------------------------
	.section	.note.nv.cuinfo,"",@"SHT_NOTE"
	.sectionflags	@"SHF_NOTE_NV_CUINFO"
        /*0018*/ 	.short	0x0002
        /*001a*/ 	.short	0x0064
        /*001c*/ 	.short	0x0082
	.zero		2


//--------------------- .nv.info                  --------------------------
	.section	.nv.info,"",@"SHT_CUDA_INFO"
	.align	4


	//----- nvinfo : EIATTR_REGCOUNT
	.align		4
        /*0000*/ 	.byte	0x04, 0x2f
        /*0002*/ 	.short	(.L_1 - .L_0)
	.align		4
.L_0:
        /*0004*/ 	.word	index@(_Z47matrix_operations_with_shared_memory_and_tilingPiS_S_im)
        /*0008*/ 	.word	0x00000020


	//----- nvinfo : EIATTR_FRAME_SIZE
	.align		4
.L_1:
        /*000c*/ 	.byte	0x04, 0x11
        /*000e*/ 	.short	(.L_3 - .L_2)
	.align		4
.L_2:
        /*0010*/ 	.word	index@(_Z47matrix_operations_with_shared_memory_and_tilingPiS_S_im)
        /*0014*/ 	.word	0x00000000


	//----- nvinfo : EIATTR_MIN_STACK_SIZE
	.align		4
.L_3:
        /*0018*/ 	.byte	0x04, 0x12
        /*001a*/ 	.short	(.L_5 - .L_4)
	.align		4
.L_4:
        /*001c*/ 	.word	index@(_Z47matrix_operations_with_shared_memory_and_tilingPiS_S_im)
        /*0020*/ 	.word	0x00000000
.L_5:


//--------------------- .nv.compat                --------------------------
	.section	.nv.compat,"",@"SHT_CUDA_COMPAT_INFO"
	.align	4
        /*0000*/ 	.byte	0x02, 0x09, 0x00, 0x00, 0x02, 0x02, 0x01, 0x00, 0x02, 0x05, 0x05, 0x00, 0x03, 0x07, 0x01, 0x01
        /*0010*/ 	.byte	0x02, 0x03, 0x00, 0x00, 0x02, 0x06, 0x01, 0x00, 0x04, 0x0b, 0x08, 0x00, 0x09, 0x00, 0x00, 0x00
        /*0020*/ 	.byte	0x00, 0x00, 0x00, 0x00


//--------------------- .nv.info._Z47matrix_operations_with_shared_memory_and_tilingPiS_S_im --------------------------
	.section	.nv.info._Z47matrix_operations_with_shared_memory_and_tilingPiS_S_im,"",@"SHT_CUDA_INFO"
	.sectionflags	@""
	.align	4


	//----- nvinfo : EIATTR_CUDA_API_VERSION
	.align		4
        /*0000*/ 	.byte	0x04, 0x37
        /*0002*/ 	.short	(.L_7 - .L_6)
.L_6:
        /*0004*/ 	.word	0x00000082


	//----- nvinfo : EIATTR_KPARAM_INFO
	.align		4
.L_7:
        /*0008*/ 	.byte	0x04, 0x17
        /*000a*/ 	.short	(.L_9 - .L_8)
.L_8:
        /*000c*/ 	.word	0x00000000
        /*0010*/ 	.short	0x0004
        /*0012*/ 	.short	0x0020
        /*0014*/ 	.byte	0x00, 0xf0, 0x21, 0x00


	//----- nvinfo : EIATTR_KPARAM_INFO
	.align		4
.L_9:
        /*0018*/ 	.byte	0x04, 0x17
        /*001a*/ 	.short	(.L_11 - .L_10)
.L_10:
        /*001c*/ 	.word	0x00000000
        /*0020*/ 	.short	0x0003
        /*0022*/ 	.short	0x0018
        /*0024*/ 	.byte	0x00, 0xf0, 0x11, 0x00


	//----- nvinfo : EIATTR_KPARAM_INFO
	.align		4
.L_11:
        /*0028*/ 	.byte	0x04, 0x17
        /*002a*/ 	.short	(.L_13 - .L_12)
.L_12:
        /*002c*/ 	.word	0x00000000
        /*0030*/ 	.short	0x0002
        /*0032*/ 	.short	0x0010
        /*0034*/ 	.byte	0x00, 0xf5, 0x21, 0x00


	//----- nvinfo : EIATTR_KPARAM_INFO
	.align		4
.L_13:
        /*0038*/ 	.byte	0x04, 0x17
        /*003a*/ 	.short	(.L_15 - .L_14)
.L_14:
        /*003c*/ 	.word	0x00000000
        /*0040*/ 	.short	0x0001
        /*0042*/ 	.short	0x0008
        /*0044*/ 	.byte	0x00, 0xf5, 0x21, 0x00


	//----- nvinfo : EIATTR_KPARAM_INFO
	.align		4
.L_15:
        /*0048*/ 	.byte	0x04, 0x17
        /*004a*/ 	.short	(.L_17 - .L_16)
.L_16:
        /*004c*/ 	.word	0x00000000
        /*0050*/ 	.short	0x0000
        /*0052*/ 	.short	0x0000
        /*0054*/ 	.byte	0x00, 0xf5, 0x21, 0x00


	//----- nvinfo : EIATTR_SPARSE_MMA_MASK
	.align		4
.L_17:
        /*0058*/ 	.byte	0x03, 0x50
        /*005a*/ 	.short	0x0000


	//----- nvinfo : EIATTR_MAXREG_COUNT
	.align		4
        /*005c*/ 	.byte	0x03, 0x1b
        /*005e*/ 	.short	0x00ff


	//----- nvinfo : EIATTR_NUM_BARRIERS
	.align		4
        /*0060*/ 	.byte	0x02, 0x4c
        /*0062*/ 	.byte	0x01
	.zero		1


	//----- nvinfo : EIATTR_MERCURY_ISA_VERSION
	.align		4
        /*0064*/ 	.byte	0x03, 0x5f
        /*0066*/ 	.short	0x0101


	//----- nvinfo : EIATTR_VRC_CTA_INIT_COUNT
	.align		4
        /*0068*/ 	.byte	0x02, 0x4a
	.zero		1
	.zero		1


	//----- nvinfo : EIATTR_EXIT_INSTR_OFFSETS
	.align		4
        /*006c*/ 	.byte	0x04, 0x1c
        /*006e*/ 	.short	(.L_19 - .L_18)


	//   ....[0]....
.L_18:
        /*0070*/ 	.word	0x00000b30


	//----- nvinfo : EIATTR_CBANK_PARAM_SIZE
	.align		4
.L_19:
        /*0074*/ 	.byte	0x03, 0x19
        /*0076*/ 	.short	0x0028


	//----- nvinfo : EIATTR_PARAM_CBANK
	.align		4
        /*0078*/ 	.byte	0x04, 0x0a
        /*007a*/ 	.short	(.L_21 - .L_20)
	.align		4
.L_20:
        /*007c*/ 	.word	index@(.nv.constant0._Z47matrix_operations_with_shared_memory_and_tilingPiS_S_im)
        /*0080*/ 	.short	0x0380
        /*0082*/ 	.short	0x0028


	//----- nvinfo : EIATTR_SW_WAR
	.align		4
.L_21:
        /*0084*/ 	.byte	0x04, 0x36
        /*0086*/ 	.short	(.L_23 - .L_22)
.L_22:
        /*0088*/ 	.word	0x00000008
.L_23:


//--------------------- .nv.callgraph             --------------------------
	.section	.nv.callgraph,"",@"SHT_CUDA_CALLGRAPH"
	.align	4
	.sectionentsize	8
	.align		4
        /*0000*/ 	.word	0x00000000
	.align		4
        /*0004*/ 	.word	0xffffffff
	.align		4
        /*0008*/ 	.word	0x00000000
	.align		4
        /*000c*/ 	.word	0xfffffffe
	.align		4
        /*0010*/ 	.word	0x00000000
	.align		4
        /*0014*/ 	.word	0xfffffffd
	.align		4
        /*0018*/ 	.word	0x00000000
	.align		4
        /*001c*/ 	.word	0xfffffffc


//--------------------- .text._Z47matrix_operations_with_shared_memory_and_tilingPiS_S_im --------------------------
	.section	.text._Z47matrix_operations_with_shared_memory_and_tilingPiS_S_im,"ax",@progbits
	.align	128
        .global         _Z47matrix_operations_with_shared_memory_and_tilingPiS_S_im
        .type           _Z47matrix_operations_with_shared_memory_and_tilingPiS_S_im,@function
        .size           _Z47matrix_operations_with_shared_memory_and_tilingPiS_S_im,(.L_x_5 - _Z47matrix_operations_with_shared_memory_and_tilingPiS_S_im)
        .other          _Z47matrix_operations_with_shared_memory_and_tilingPiS_S_im,@"STO_CUDA_ENTRY STV_DEFAULT"
_Z47matrix_operations_with_shared_memory_and_tilingPiS_S_im:
.text._Z47matrix_operations_with_shared_memory_and_tilingPiS_S_im:
[----:B------:R-:W-:Y:S01]  /*0000*/  LDC R1, c[0x0][0x37c] ;  /* 0x0000df00ff017b82 */ /* 0x000fe20000000800 */
[----:B------:R-:W0:Y:S07]  /*0010*/  LDCU UR6, c[0x0][0x398] ;  /* 0x00007300ff0677ac */ /* 0x000e2e0008000800 */
[----:B------:R-:W1:Y:S01]  /*0020*/  LDC.64 R6, c[0x0][0x3a0] ;  /* 0x0000e800ff067b82 */ /* 0x000e620000000a00 */
[----:B------:R-:W2:Y:S01]  /*0030*/  S2R R0, SR_TID.X ;  /* 0x0000000000007919 */ /* 0x000ea20000002100 */
[----:B------:R-:W-:Y:S01]  /*0040*/  HFMA2 R26, -RZ, RZ, 0, 0 ;  /* 0x00000000ff1a7431 */ /* 0x000fe200000001ff */
[----:B------:R-:W3:Y:S01]  /*0050*/  LDCU.64 UR8, c[0x0][0x358] ;  /* 0x00006b00ff0877ac */ /* 0x000ee20008000a00 */
[----:B------:R-:W4:Y:S01]  /*0060*/  S2R R3, SR_TID.Y ;  /* 0x0000000000037919 */ /* 0x000f220000002200 */
[----:B------:R-:W1:Y:S01]  /*0070*/  S2R R5, SR_CTAID.X ;  /* 0x0000000000057919 */ /* 0x000e620000002500 */
[----:B------:R-:W1:Y:S01]  /*0080*/  S2R R2, SR_CTAID.Y ;  /* 0x0000000000027919 */ /* 0x000e620000002600 */
[----:B0-----:R-:W-:Y:S01]  /*0090*/  UISETP.GE.AND UP0, UPT, UR6, 0x1, UPT ;  /* 0x000000010600788c */ /* 0x001fe2000bf06270 */
[----:B-1----:R-:W-:-:S08]  /*00a0*/  SHF.R.U64 R7, R6, 0x2, R7 ;  /* 0x0000000206077819 */ /* 0x002fd00000001207 */
[----:B--234-:R-:W-:Y:S05]  /*00b0*/  BRA.U !UP0, `(.L_x_0) ;  /* 0x00000009087c7547 */ /* 0x01cfea000b800000 */
[----:B------:R-:W0:Y:S01]  /*00c0*/  S2R R11, SR_CgaCtaId ;  /* 0x00000000000b7919 */ /* 0x000e220000008800 */
[----:B------:R-:W-:Y:S01]  /*00d0*/  MOV R4, 0x400 ;  /* 0x0000040000047802 */ /* 0x000fe20000000f00 */
[----:B------:R-:W-:Y:S01]  /*00e0*/  UIADD3 UR4, UPT, UPT, UR6, 0x2, URZ ;  /* 0x0000000206047890 */ /* 0x000fe2000fffe0ff */
[----:B------:R-:W-:Y:S01]  /*00f0*/  VIMNMX.U32 R6, PT, PT, R0, R3, !PT ;  /* 0x0000000300067248 */ /* 0x000fe20007fe0000 */
[----:B------:R-:W-:Y:S01]  /*0100*/  UISETP.GE.U32.AND UP1, UPT, UR6, 0xa, UPT ;  /* 0x0000000a0600788c */ /* 0x000fe2000bf26070 */
[----:B------:R-:W-:Y:S01]  /*0110*/  IADD3 R8, PT, PT, R4, 0x24, RZ ;  /* 0x0000002404087810 */ /* 0x000fe20007ffe0ff */
[----:B------:R-:W-:Y:S01]  /*0120*/  UIMAD.WIDE.U32 UR4, UR4, -0x55555555, URZ ;  /* 0xaaaaaaab040478a5 */ /* 0x000fe2000f8e00ff */
[----:B------:R-:W-:Y:S02]  /*0130*/  ISETP.GE.U32.AND P0, PT, R6, UR6, PT ;  /* 0x0000000606007c0c */ /* 0x000fe4000bf06070 */
[----:B------:R-:W-:Y:S01]  /*0140*/  MOV R26, RZ ;  /* 0x000000ff001a7202 */ /* 0x000fe20000000f00 */
[----:B------:R-:W-:-:S04]  /*0150*/  USHF.R.U32.HI UR5, URZ, 0x1, UR5 ;  /* 0x00000001ff057899 */ /* 0x000fc80008011605 */
[----:B------:R-:W-:-:S04]  /*0160*/  ULOP3.LUT UR4, UR5, 0x3, URZ, 0xc0, !UPT ;  /* 0x0000000305047892 */ /* 0x000fc8000f8ec0ff */
[----:B------:R-:W-:Y:S01]  /*0170*/  UISETP.NE.AND UP0, UPT, UR4, URZ, UPT ;  /* 0x000000ff0400728c */ /* 0x000fe2000bf05270 */
[C---:B0-----:R-:W-:Y:S01]  /*0180*/  LEA R6, R11.reuse, R4, 0x18 ;  /* 0x000000040b067211 */ /* 0x041fe200078ec0ff */
[----:B------:R-:W-:Y:S01]  /*0190*/  IMAD R4, R2, 0x3, R3 ;  /* 0x0000000302047824 */ /* 0x000fe200078e0203 */
[----:B------:R-:W-:Y:S02]  /*01a0*/  LEA R11, R11, R8, 0x18 ;  /* 0x000000080b0b7211 */ /* 0x000fe400078ec0ff */
[----:B------:R-:W-:Y:S01]  /*01b0*/  MOV R8, RZ ;  /* 0x000000ff00087202 */ /* 0x000fe20000000f00 */
[----:B------:R-:W-:Y:S01]  /*01c0*/  IMAD R9, R3, 0xc, R6 ;  /* 0x0000000c03097824 */ /* 0x000fe200078e0206 */
[----:B------:R-:W-:Y:S01]  /*01d0*/  LEA R6, R0, R11, 0x2 ;  /* 0x0000000b00067211 */ /* 0x000fe200078e10ff */
[----:B------:R-:W-:-:S03]  /*01e0*/  IMAD R11, R4, R7, RZ ;  /* 0x00000007040b7224 */ /* 0x000fc600078e02ff */
[----:B------:R-:W-:Y:S01]  /*01f0*/  LEA R10, R0, R9, 0x2 ;  /* 0x00000009000a7211 */ /* 0x000fe200078e10ff */
[----:B------:R-:W-:Y:S01]  /*0200*/  IMAD R12, R3, 0xc, R6 ;  /* 0x0000000c030c7824 */ /* 0x000fe200078e0206 */
[----:B------:R-:W-:Y:S06]  /*0210*/  BRA.U !UP1, `(.L_x_1) ;  /* 0x0000000509a87547 */ /* 0x000fec000b800000 */
[C---:B------:R-:W-:Y:S01]  /*0220*/  IADD3 R8, PT, PT, R3.reuse, 0x9, RZ ;  /* 0x0000000903087810 */ /* 0x040fe20007ffe0ff */
[----:B------:R-:W-:Y:S01]  /*0230*/  ULOP3.LUT UR5, UR5, 0x3ffffffc, URZ, 0xc0, !UPT ;  /* 0x3ffffffc05057892 */ /* 0x000fe2000f8ec0ff */
[C---:B------:R-:W-:Y:S01]  /*0240*/  IADD3 R13, PT, PT, R3.reuse, 0x6, RZ ;  /* 0x00000006030d7810 */ /* 0x040fe20007ffe0ff */
[CCC-:B------:R-:W-:Y:S01]  /*0250*/  IMAD R22, R3.reuse, R7.reuse, R0.reuse ;  /* 0x0000000703167224 */ /* 0x1c0fe200078e0200 */
[----:B------:R-:W-:Y:S01]  /*0260*/  IADD3 R14, PT, PT, R3, 0x3, RZ ;  /* 0x00000003030e7810 */ /* 0x000fe20007ffe0ff */
[-CC-:B------:R-:W-:Y:S01]  /*0270*/  IMAD R18, R8, R7.reuse, R0.reuse ;  /* 0x0000000708127224 */ /* 0x180fe200078e0200 */
[----:B------:R-:W-:Y:S01]  /*0280*/  IADD3 R4, PT, PT, R11, R0, RZ ;  /* 0x000000000b047210 */ /* 0x000fe20007ffe0ff */
[-CC-:B------:R-:W-:Y:S01]  /*0290*/  IMAD R16, R13, R7.reuse, R0.reuse ;  /* 0x000000070d107224 */ /* 0x180fe200078e0200 */
[----:B------:R-:W-:Y:S01]  /*02a0*/  MOV R26, RZ ;  /* 0x000000ff001a7202 */ /* 0x000fe20000000f00 */
[----:B------:R-:W-:Y:S01]  /*02b0*/  IMAD R20, R14, R7, R0 ;  /* 0x000000070e147224 */ /* 0x000fe200078e0200 */
[C---:B------:R-:W-:Y:S01]  /*02c0*/  IADD3 R21, PT, PT, R4.reuse, 0x9, RZ ;  /* 0x0000000904157810 */ /* 0x040fe20007ffe0ff */
[C---:B------:R-:W-:Y:S01]  /*02d0*/  IMAD R14, R5.reuse, 0x3, R22 ;  /* 0x00000003050e7824 */ /* 0x040fe200078e0216 */
[C---:B------:R-:W-:Y:S01]  /*02e0*/  IADD3 R19, PT, PT, R4.reuse, 0x6, RZ ;  /* 0x0000000604137810 */ /* 0x040fe20007ffe0ff */
[C---:B------:R-:W-:Y:S01]  /*02f0*/  IMAD R18, R5.reuse, 0x3, R18 ;  /* 0x0000000305127824 */ /* 0x040fe200078e0212 */
[----:B------:R-:W-:Y:S01]  /*0300*/  IADD3 R13, PT, PT, R4, 0x3, RZ ;  /* 0x00000003040d7810 */ /* 0x000fe20007ffe0ff */
[C---:B------:R-:W-:Y:S01]  /*0310*/  IMAD R15, R5.reuse, 0x3, R16 ;  /* 0x00000003050f7824 */ /* 0x040fe200078e0210 */
[----:B------:R-:W-:Y:S01]  /*0320*/  MOV R8, UR5 ;  /* 0x0000000500087c02 */ /* 0x000fe20008000f00 */
[----:B------:R-:W-:Y:S01]  /*0330*/  IMAD R20, R5, 0x3, R20 ;  /* 0x0000000305147824 */ /* 0x000fe200078e0214 */
[----:B------:R-:W-:-:S12]  /*0340*/  UIADD3 UR6, UPT, UPT, -UR5, URZ, URZ ;  /* 0x000000ff05067290 */ /* 0x000fd8000fffe1ff */
.L_x_2:
[----:B------:R-:W0:Y:S08]  /*0350*/  LDC.64 R22, c[0x0][0x380] ;  /* 0x0000e000ff167b82 */ /* 0x000e300000000a00 */
[----:B------:R-:W1:Y:S08]  /*0360*/  LDC.64 R16, c[0x0][0x388] ;  /* 0x0000e200ff107b82 */ /* 0x000e700000000a00 */
[----:B------:R-:W2:Y:S01]  /*0370*/  LDC.64 R28, c[0x0][0x380] ;  /* 0x0000e000ff1c7b82 */ /* 0x000ea20000000a00 */
[----:B0-----:R-:W-:-:S05]  /*0380*/  @!P0 IMAD.WIDE R24, R4, 0x4, R22 ;  /* 0x0000000404188825 */ /* 0x001fca00078e0216 */
[----:B------:R-:W3:Y:S01]  /*0390*/  @!P0 LDG.E R27, desc[UR8][R24.64] ;  /* 0x00000008181b8981 */ /* 0x000ee2000c1e1900 */
[----:B-1----:R-:W-:-:S06]  /*03a0*/  @!P0 IMAD.WIDE R16, R14, 0x4, R16 ;  /* 0x000000040e108825 */ /* 0x002fcc00078e0210 */
[----:B------:R-:W4:Y:S01]  /*03b0*/  @!P0 LDG.E R17, desc[UR8][R16.64] ;  /* 0x0000000810118981 */ /* 0x000f22000c1e1900 */
[----:B--2---:R-:W-:-:S03]  /*03c0*/  @!P0 IMAD.WIDE R28, R13, 0x4, R28 ;  /* 0x000000040d1c8825 */ /* 0x004fc600078e021c */
[----:B---3--:R-:W-:Y:S04]  /*03d0*/  @!P0 STS [R10], R27 ;  /* 0x0000001b0a008388 */ /* 0x008fe80000000800 */
[----:B----4-:R0:W-:Y:S01]  /*03e0*/  @!P0 STS [R12], R17 ;  /* 0x000000110c008388 */ /* 0x0101e20000000800 */
[----:B------:R-:W-:Y:S08]  /*03f0*/  BAR.SYNC.DEFER_BLOCKING 0x0 ;  /* 0x0000000000007b1d */ /* 0x000ff00000010000 */
[----:B0-----:R-:W0:Y:S01]  /*0400*/  LDC.64 R16, c[0x0][0x388] ;  /* 0x0000e200ff107b82 */ /* 0x001e220000000a00 */
[----:B------:R-:W-:Y:S04]  /*0410*/  LDS R23, [R9] ;  /* 0x0000000009177984 */ /* 0x000fe80000000800 */
[----:B------:R-:W1:Y:S04]  /*0420*/  LDS R22, [R6] ;  /* 0x0000000006167984 */ /* 0x000e680000000800 */
[----:B------:R-:W-:Y:S04]  /*0430*/  LDS R24, [R6+0xc] ;  /* 0x00000c0006187984 */ /* 0x000fe80000000800 */
[----:B------:R-:W-:Y:S01]  /*0440*/  LDS R25, [R9+0x8] ;  /* 0x0000080009197984 */ /* 0x000fe20000000800 */
[----:B0-----:R-:W-:-:S04]  /*0450*/  @!P0 IMAD.WIDE R16, R20, 0x4, R16 ;  /* 0x0000000414108825 */ /* 0x001fc800078e0210 */
[----:B-1----:R-:W-:Y:S02]  /*0460*/  IMAD R22, R23, R22, R26 ;  /* 0x0000001617167224 */ /* 0x002fe400078e021a */
[----:B------:R-:W0:Y:S04]  /*0470*/  LDS R23, [R9+0x4] ;  /* 0x0000040009177984 */ /* 0x000e280000000800 */
[----:B------:R-:W1:Y:S01]  /*0480*/  LDS R26, [R6+0x18] ;  /* 0x00001800061a7984 */ /* 0x000e620000000800 */
[----:B------:R-:W-:Y:S06]  /*0490*/  BAR.SYNC.DEFER_BLOCKING 0x0 ;  /* 0x0000000000007b1d */ /* 0x000fec0000010000 */
[----:B------:R-:W2:Y:S04]  /*04a0*/  @!P0 LDG.E R29, desc[UR8][R28.64] ;  /* 0x000000081c1d8981 */ /* 0x000ea8000c1e1900 */
[----:B------:R-:W3:Y:S01]  /*04b0*/  @!P0 LDG.E R17, desc[UR8][R16.64] ;  /* 0x0000000810118981 */ /* 0x000ee2000c1e1900 */
[----:B0-----:R-:W-:-:S02]  /*04c0*/  IMAD R24, R23, R24, R22 ;  /* 0x0000001817187224 */ /* 0x001fc400078e0216 */
[----:B------:R-:W0:Y:S02]  /*04d0*/  LDC.64 R22, c[0x0][0x380] ;  /* 0x0000e000ff167b82 */ /* 0x000e240000000a00 */
[----:B-1----:R-:W-:Y:S01]  /*04e0*/  IMAD R24, R25, R26, R24 ;  /* 0x0000001a19187224 */ /* 0x002fe200078e0218 */
[----:B--2---:R0:W-:Y:S04]  /*04f0*/  @!P0 STS [R10], R29 ;  /* 0x0000001d0a008388 */ /* 0x0041e80000000800 */
[----:B---3--:R-:W-:Y:S01]  /*0500*/  @!P0 STS [R12], R17 ;  /* 0x000000110c008388 */ /* 0x008fe20000000800 */
[----:B------:R-:W-:Y:S06]  /*0510*/  BAR.SYNC.DEFER_BLOCKING 0x0 ;  /* 0x0000000000007b1d */ /* 0x000fec0000010000 */
[----:B------:R-:W-:Y:S04]  /*0520*/  LDS R27, [R9] ;  /* 0x00000000091b7984 */ /* 0x000fe80000000800 */
[----:B------:R-:W1:Y:S01]  /*0530*/  LDS R16, [R6] ;  /* 0x0000000006107984 */ /* 0x000e620000000800 */
[----:B0-----:R-:W-:-:S03]  /*0540*/  @!P0 IMAD.WIDE R28, R19, 0x4, R22 ;  /* 0x00000004131c8825 */ /* 0x001fc600078e0216 */
[----:B------:R-:W-:Y:S04]  /*0550*/  LDS R23, [R9+0x4] ;  /* 0x0000040009177984 */ /* 0x000fe80000000800 */
[----:B------:R-:W-:Y:S04]  /*0560*/  LDS R25, [R9+0x8] ;  /* 0x0000080009197984 */ /* 0x000fe80000000800 */
[----:B------:R-:W-:Y:S01]  /*0570*/  LDS R26, [R6+0x18] ;  /* 0x00001800061a7984 */ /* 0x000fe20000000800 */
[----:B-1----:R-:W-:Y:S02]  /*0580*/  IMAD R22, R27, R16, R24 ;  /* 0x000000101b167224 */ /* 0x002fe400078e0218 */
[----:B------:R-:W0:Y:S01]  /*0590*/  LDC.64 R16, c[0x0][0x388] ;  /* 0x0000e200ff107b82 */ /* 0x000e220000000a00 */
[----:B------:R-:W1:Y:S07]  /*05a0*/  LDS R24, [R6+0xc] ;  /* 0x00000c0006187984 */ /* 0x000e6e0000000800 */
[----:B------:R-:W-:Y:S01]  /*05b0*/  BAR.SYNC.DEFER_BLOCKING 0x0 ;  /* 0x0000000000007b1d */ /* 0x000fe20000010000 */
[----:B0-----:R-:W-:-:S05]  /*05c0*/  @!P0 IMAD.WIDE R16, R15, 0x4, R16 ;  /* 0x000000040f108825 */ /* 0x001fca00078e0210 */
[----:B------:R-:W2:Y:S04]  /*05d0*/  @!P0 LDG.E R29, desc[UR8][R28.64] ;  /* 0x000000081c1d8981 */ /* 0x000ea8000c1e1900 */
[----:B------:R-:W3:Y:S01]  /*05e0*/  @!P0 LDG.E R27, desc[UR8][R16.64] ;  /* 0x00000008101b8981 */ /* 0x000ee2000c1e1900 */
[----:B-1----:R-:W-:-:S04]  /*05f0*/  IMAD R22, R23, R24, R22 ;  /* 0x0000001817167224 */ /* 0x002fc800078e0216 */
[----:B------:R-:W-:Y:S02]  /*0600*/  IMAD R25, R25, R26, R22 ;  /* 0x0000001a19197224 */ /* 0x000fe400078e0216 */
[----:B------:R-:W0:Y:S02]  /*0610*/  LDC.64 R22, c[0x0][0x380] ;  /* 0x0000e000ff167b82 */ /* 0x000e240000000a00 */
[----:B0-----:R-:W-:Y:S01]  /*0620*/  @!P0 IMAD.WIDE R22, R21, 0x4, R22 ;  /* 0x0000000415168825 */ /* 0x001fe200078e0216 */
[----:B--2---:R-:W-:Y:S04]  /*0630*/  @!P0 STS [R10], R29 ;  /* 0x0000001d0a008388 */ /* 0x004fe80000000800 */
[----:B---3--:R-:W-:Y:S01]  /*0640*/  @!P0 STS [R12], R27 ;  /* 0x0000001b0c008388 */ /* 0x008fe20000000800 */
[----:B------:R-:W-:Y:S06]  /*0650*/  BAR.SYNC.DEFER_BLOCKING 0x0 ;  /* 0x0000000000007b1d */ /* 0x000fec0000010000 */
[----:B------:R-:W-:Y:S04]  /*0660*/  LDS R16, [R9] ;  /* 0x0000000009107984 */ /* 0x000fe80000000800 */
[----:B------:R-:W0:Y:S04]  /*0670*/  LDS R17, [R6] ;  /* 0x0000000006117984 */ /* 0x000e280000000800 */
[----:B------:R-:W-:Y:S04]  /*0680*/  LDS R24, [R9+0x4] ;  /* 0x0000040009187984 */ /* 0x000fe80000000800 */
[----:B------:R-:W1:Y:S04]  /*0690*/  LDS R27, [R6+0xc] ;  /* 0x00000c00061b7984 */ /* 0x000e680000000800 */
[----:B------:R-:W-:Y:S01]  /*06a0*/  LDS R26, [R6+0x18] ;  /* 0x00001800061a7984 */ /* 0x000fe20000000800 */
[----:B0-----:R-:W-:-:S02]  /*06b0*/  IMAD R25, R16, R17, R25 ;  /* 0x0000001110197224 */ /* 0x001fc400078e0219 */
[----:B------:R-:W0:Y:S02]  /*06c0*/  LDC.64 R16, c[0x0][0x388] ;  /* 0x0000e200ff107b82 */ /* 0x000e240000000a00 */
[----:B-1----:R-:W-:Y:S02]  /*06d0*/  IMAD R24, R24, R27, R25 ;  /* 0x0000001b18187224 */ /* 0x002fe400078e0219 */
[----:B------:R-:W1:Y:S04]  /*06e0*/  LDS R25, [R9+0x8] ;  /* 0x0000080009197984 */ /* 0x000e680000000800 */
[----:B------:R-:W-:Y:S01]  /*06f0*/  BAR.SYNC.DEFER_BLOCKING 0x0 ;  /* 0x0000000000007b1d */ /* 0x000fe20000010000 */
[----:B0-----:R-:W-:-:S05]  /*0700*/  @!P0 IMAD.WIDE R16, R18, 0x4, R16 ;  /* 0x0000000412108825 */ /* 0x001fca00078e0210 */
[----:B------:R-:W2:Y:S04]  /*0710*/  @!P0 LDG.E R23, desc[UR8][R22.64] ;  /* 0x0000000816178981 */ /* 0x000ea8000c1e1900 */
[----:B------:R1:W3:Y:S02]  /*0720*/  @!P0 LDG.E R17, desc[UR8][R16.64] ;  /* 0x0000000810118981 */ /* 0x0002e4000c1e1900 */
[----:B-1----:R-:W-:Y:S01]  /*0730*/  IMAD R16, R25, R26, R24 ;  /* 0x0000001a19107224 */ /* 0x002fe200078e0218 */
[----:B------:R-:W-:-:S04]  /*0740*/  UIADD3 UR6, UPT, UPT, UR6, 0x4, URZ ;  /* 0x0000000406067890 */ /* 0x000fc8000fffe0ff */
[----:B------:R-:W-:Y:S01]  /*0750*/  UISETP.NE.AND UP1, UPT, UR6, URZ, UPT ;  /* 0x000000ff0600728c */ /* 0x000fe2000bf25270 */
[----:B------:R-:W-:Y:S01]  /*0760*/  IADD3 R4, PT, PT, R4, 0xc, RZ ;  /* 0x0000000c04047810 */ /* 0x000fe20007ffe0ff */
[----:B------:R-:W-:Y:S01]  /*0770*/  IMAD R14, R7, 0xc, R14 ;  /* 0x0000000c070e7824 */ /* 0x000fe200078e020e */
[----:B------:R-:W-:Y:S01]  /*0780*/  IADD3 R13, PT, PT, R13, 0xc, RZ ;  /* 0x0000000c0d0d7810 */ /* 0x000fe20007ffe0ff */
[----:B------:R-:W-:Y:S01]  /*0790*/  IMAD R20, R7, 0xc, R20 ;  /* 0x0000000c07147824 */ /* 0x000fe200078e0214 */
[----:B------:R-:W-:Y:S01]  /*07a0*/  IADD3 R19, PT, PT, R19, 0xc, RZ ;  /* 0x0000000c13137810 */ /* 0x000fe20007ffe0ff */
[----:B------:R-:W-:Y:S01]  /*07b0*/  IMAD R15, R7, 0xc, R15 ;  /* 0x0000000c070f7824 */ /* 0x000fe200078e020f */
[----:B------:R-:W-:Y:S01]  /*07c0*/  IADD3 R21, PT, PT, R21, 0xc, RZ ;  /* 0x0000000c15157810 */ /* 0x000fe20007ffe0ff */
[----:B------:R-:W-:Y:S01]  /*07d0*/  IMAD R18, R7, 0xc, R18 ;  /* 0x0000000c07127824 */ /* 0x000fe200078e0212 */
[----:B--2---:R-:W-:Y:S04]  /*07e0*/  @!P0 STS [R10], R23 ;  /* 0x000000170a008388 */ /* 0x004fe80000000800 */
[----:B---3--:R-:W-:Y:S01]  /*07f0*/  @!P0 STS [R12], R17 ;  /* 0x000000110c008388 */ /* 0x008fe20000000800 */
[----:B------:R-:W-:Y:S06]  /*0800*/  BAR.SYNC.DEFER_BLOCKING 0x0 ;  /* 0x0000000000007b1d */ /* 0x000fec0000010000 */
[----:B------:R-:W-:Y:S04]  /*0810*/  LDS R27, [R9] ;  /* 0x00000000091b7984 */ /* 0x000fe80000000800 */
[----:B------:R-:W0:Y:S04]  /*0820*/  LDS R28, [R6] ;  /* 0x00000000061c7984 */ /* 0x000e280000000800 */
[----:B------:R-:W-:Y:S04]  /*0830*/  LDS R24, [R9+0x4] ;  /* 0x0000040009187984 */ /* 0x000fe80000000800 */
[----:B------:R-:W1:Y:S04]  /*0840*/  LDS R25, [R6+0xc] ;  /* 0x00000c0006197984 */ /* 0x000e680000000800 */
[----:B------:R-:W-:Y:S04]  /*0850*/  LDS R29, [R9+0x8] ;  /* 0x00000800091d7984 */ /* 0x000fe80000000800 */
[----:B------:R-:W2:Y:S01]  /*0860*/  LDS R26, [R6+0x18] ;  /* 0x00001800061a7984 */ /* 0x000ea20000000800 */
[----:B0-----:R-:W-:-:S04]  /*0870*/  IMAD R27, R27, R28, R16 ;  /* 0x0000001c1b1b7224 */ /* 0x001fc800078e0210 */
[----:B-1----:R-:W-:-:S04]  /*0880*/  IMAD R24, R24, R25, R27 ;  /* 0x0000001918187224 */ /* 0x002fc800078e021b */
[----:B--2---:R-:W-:Y:S01]  /*0890*/  IMAD R26, R29, R26, R24 ;  /* 0x0000001a1d1a7224 */ /* 0x004fe200078e0218 */
[----:B------:R-:W-:Y:S06]  /*08a0*/  BAR.SYNC.DEFER_BLOCKING 0x0 ;  /* 0x0000000000007b1d */ /* 0x000fec0000010000 */
[----:B------:R-:W-:Y:S05]  /*08b0*/  BRA.U UP1, `(.L_x_2) ;  /* 0xfffffff901a47547 */ /* 0x000fea000b83ffff */
.L_x_1:
[----:B------:R-:W-:Y:S05]  /*08c0*/  BRA.U !UP0, `(.L_x_0) ;  /* 0x0000000108787547 */ /* 0x000fea000b800000 */
[----:B------:R-:W-:Y:S01]  /*08d0*/  IMAD R4, R8, 0x3, R3 ;  /* 0x0000000308047824 */ /* 0x000fe200078e0203 */
[----:B------:R-:W-:Y:S01]  /*08e0*/  IADD3 R11, PT, PT, R11, R0, RZ ;  /* 0x000000000b0b7210 */ /* 0x000fe20007ffe0ff */
[----:B------:R-:W-:Y:S02]  /*08f0*/  UIADD3 UR4, UPT, UPT, -UR4, URZ, URZ ;  /* 0x000000ff04047290 */ /* 0x000fe4000fffe1ff */
[----:B------:R-:W-:Y:S02]  /*0900*/  IMAD R4, R4, R7, R0 ;  /* 0x0000000704047224 */ /* 0x000fe400078e0200 */
[----:B------:R-:W-:Y:S02]  /*0910*/  IMAD R8, R8, 0x3, R11 ;  /* 0x0000000308087824 */ /* 0x000fe400078e020b */
[----:B------:R-:W-:-:S07]  /*0920*/  IMAD R4, R5, 0x3, R4 ;  /* 0x0000000305047824 */ /* 0x000fce00078e0204 */
.L_x_3:
[----:B------:R-:W0:Y:S08]  /*0930*/  LDC.64 R14, c[0x0][0x380] ;  /* 0x0000e000ff0e7b82 */ /* 0x000e300000000a00 */
[----:B------:R-:W1:Y:S01]  /*0940*/  LDC.64 R16, c[0x0][0x388] ;  /* 0x0000e200ff107b82 */ /* 0x000e620000000a00 */
[----:B0-----:R-:W-:-:S06]  /*0950*/  @!P0 IMAD.WIDE R14, R8, 0x4, R14 ;  /* 0x00000004080e8825 */ /* 0x001fcc00078e020e */
[----:B------:R-:W2:Y:S01]  /*0960*/  @!P0 LDG.E R15, desc[UR8][R14.64] ;  /* 0x000000080e0f8981 */ /* 0x000ea2000c1e1900 */
[----:B-1----:R-:W-:-:S06]  /*0970*/  @!P0 IMAD.WIDE R16, R4, 0x4, R16 ;  /* 0x0000000404108825 */ /* 0x002fcc00078e0210 */
[----:B------:R-:W3:Y:S01]  /*0980*/  @!P0 LDG.E R17, desc[UR8][R16.64] ;  /* 0x0000000810118981 */ /* 0x000ee2000c1e1900 */
[----:B------:R-:W-:-:S04]  /*0990*/  UIADD3 UR4, UPT, UPT, UR4, 0x1, URZ ;  /* 0x0000000104047890 */ /* 0x000fc8000fffe0ff */
[----:B------:R-:W-:Y:S01]  /*09a0*/  UISETP.NE.AND UP0, UPT, UR4, URZ, UPT ;  /* 0x000000ff0400728c */ /* 0x000fe2000bf05270 */
        /* <DEDUP_REMOVED lines=16> */
.L_x_0:
[----:B------:R-:W0:Y:S01]  /*0ab0*/  LDCU UR4, c[0x0][0x360] ;  /* 0x00006c00ff0477ac */ /* 0x000e220008000800 */
[----:B------:R-:W1:Y:S01]  /*0ac0*/  LDC.64 R8, c[0x0][0x390] ;  /* 0x0000e400ff087b82 */ /* 0x000e620000000a00 */
[----:B------:R-:W2:Y:S01]  /*0ad0*/  LDCU UR5, c[0x0][0x364] ;  /* 0x00006c80ff0577ac */ /* 0x000ea20008000800 */
[----:B0-----:R-:W-:Y:S02]  /*0ae0*/  IMAD R0, R5, UR4, R0 ;  /* 0x0000000405007c24 */ /* 0x001fe4000f8e0200 */
[----:B--2---:R-:W-:-:S04]  /*0af0*/  IMAD R2, R2, UR5, R3 ;  /* 0x0000000502027c24 */ /* 0x004fc8000f8e0203 */
[----:B------:R-:W-:-:S04]  /*0b00*/  IMAD R3, R2, R7, R0 ;  /* 0x0000000702037224 */ /* 0x000fc800078e0200 */
[----:B-1----:R-:W-:-:S05]  /*0b10*/  IMAD.WIDE R2, R3, 0x4, R8 ;  /* 0x0000000403027825 */ /* 0x002fca00078e0208 */
[----:B------:R-:W-:Y:S01]  /*0b20*/  STG.E desc[UR8][R2.64], R26 ;  /* 0x0000001a02007986 */ /* 0x000fe2000c101908 */
[----:B------:R-:W-:Y:S05]  /*0b30*/  EXIT ;  /* 0x000000000000794d */ /* 0x000fea0003800000 */
.L_x_4:
[----:B------:R-:W-:-:S00]  /*0b40*/  BRA `(.L_x_4) ;  /* 0xfffffffc00fc7947 */ /* 0x000fc0000383ffff */
[----:B------:R-:W-:-:S00]  /*0b50*/  NOP ;  /* 0x0000000000007918 */ /* 0x000fc00000000000 */
        /* <DEDUP_REMOVED lines=10> */
.L_x_5:


//--------------------- .nv.shared._Z47matrix_operations_with_shared_memory_and_tilingPiS_S_im --------------------------
	.section	.nv.shared._Z47matrix_operations_with_shared_memory_and_tilingPiS_S_im,"aw",@nobits
	.sectionflags	@""
	.align	4
.nv.shared._Z47matrix_operations_with_shared_memory_and_tilingPiS_S_im:
	.zero		1096


//--------------------- .nv.shared.reserved.0     --------------------------
	.section	.nv.shared.reserved.0,"aw",@nobits
	.weak		__nv_reservedSMEM_offset_0_alias
	.size		__nv_reservedSMEM_offset_0_alias, 0, 64
	.other		__nv_reservedSMEM_offset_0_alias,@"STO_CUDA_RESERVED_SHARED STV_DEFAULT"
__nv_reservedSMEM_offset_0_alias:
	.zero		0
	.zero		64


//--------------------- .nv.constant0._Z47matrix_operations_with_shared_memory_and_tilingPiS_S_im --------------------------
	.section	.nv.constant0._Z47matrix_operations_with_shared_memory_and_tilingPiS_S_im,"a",@progbits
	.sectionflags	@""
	.align	4
.nv.constant0._Z47matrix_operations_with_shared_memory_and_tilingPiS_S_im:
	.zero		936


//--------------------- SYMBOLS --------------------------

	.type		.nv.reservedSmem.offset0,@object
	.size		.nv.reservedSmem.offset0,0x4
	.type		.nv.reservedSmem.cap,@object
	.size		.nv.reservedSmem.cap,0x4
